//
// Generated by NVIDIA NVVM Compiler
//
// Compiler Build ID: CL-36424714
// Cuda compilation tools, release 13.0, V13.0.88
// Based on NVVM 20.0.0
//

.version 9.0
.target sm_100
.address_size 64

	// .globl	default_function_kernel

.visible .entry default_function_kernel(
	.param .u64 .ptr .align 1 default_function_kernel_param_0,
	.param .u64 .ptr .align 1 default_function_kernel_param_1
)
.maxntid 20
{
	.reg .pred 	%p<3>;
	.reg .b16 	%rs<4>;
	.reg .b32 	%r<7>;
	.reg .b32 	%f<4>;
	.reg .b64 	%rd<8>;

	ld.param.u64 	%rd1, [default_function_kernel_param_0];
	ld.param.u64 	%rd2, [default_function_kernel_param_1];
	mov.u32 	%r1, %ctaid.x;
	shl.b32 	%r3, %r1, 2;
	mov.u32 	%r2, %tid.x;
	cvt.u16.u32 	%rs1, %r2;
	mul.lo.s16 	%rs2, %rs1, 52;
	shr.u16 	%rs3, %rs2, 8;
	cvt.u32.u16 	%r4, %rs3;
	add.s32 	%r5, %r3, %r4;
	setp.gt.u32 	%p1, %r5, 1376;
	@%p1 bra 	$L__BB0_2;
	cvta.to.global.u64 	%rd3, %rd1;
	cvta.to.global.u64 	%rd4, %rd2;
	mad.lo.s32 	%r6, %r1, 20, %r2;
	mul.wide.u32 	%rd5, %r6, 4;
	add.s64 	%rd6, %rd4, %rd5;
	ld.global.nc.f32 	%f1, [%rd6];
	setp.gt.f32 	%p2, %f1, 0f00000000;
	mul.f32 	%f2, %f1, 0f3F000000;
	selp.f32 	%f3, %f1, %f2, %p2;
	add.s64 	%rd7, %rd3, %rd5;
	st.global.f32 	[%rd7], %f3;
$L__BB0_2:
	ret;

}


// ===== COMPILED SASS (sm_100) =====

	.target	sm_100

	.elftype	@"ET_EXEC"


//--------------------- .note.nv.tkinfo           --------------------------
	.section	.note.nv.tkinfo,"",@"SHT_NOTE"
	.sectionflags	@"SHF_NOTE_NV_TKINFO"
	.tkinfo
        /*0018*/ 	.word	0x00000002
        /*0030*/ 	.string	""
        /*0030*/ 	.string	"ptxas"
        /*0030*/ 	.string	"Cuda compilation tools, release 13.0, V13.0.88"
        /*0030*/ 	.string	"Build cuda_13.0.r13.0/compiler.36424714_0"
        /*0030*/ 	.string	"-arch sm_100 -m 64 "



//--------------------- .note.nv.cuinfo           --------------------------
	.section	.note.nv.cuinfo,"",@"SHT_NOTE"
	.sectionflags	@"SHF_NOTE_NV_CUINFO"
        /*0018*/ 	.short	0x0002
        /*001a*/ 	.short	0x0064
        /*001c*/ 	.short	0x0082
	.zero		2


//--------------------- .nv.info                  --------------------------
	.section	.nv.info,"",@"SHT_CUDA_INFO"
	.align	4


	//----- nvinfo : EIATTR_REGCOUNT
	.align		4
        /*0000*/ 	.byte	0x04, 0x2f
        /*0002*/ 	.short	(.L_1 - .L_0)
	.align		4
.L_0:
        /*0004*/ 	.word	index@(default_function_kernel)
        /*0008*/ 	.word	0x0000000c


	//----- nvinfo : EIATTR_FRAME_SIZE
	.align		4
.L_1:
        /*000c*/ 	.byte	0x04, 0x11
        /*000e*/ 	.short	(.L_3 - .L_2)
	.align		4
.L_2:
        /*0010*/ 	.word	index@(default_function_kernel)
        /*0014*/ 	.word	0x00000000


	//----- nvinfo : EIATTR_MIN_STACK_SIZE
	.align		4
.L_3:
        /*0018*/ 	.byte	0x04, 0x12
        /*001a*/ 	.short	(.L_5 - .L_4)
	.align		4
.L_4:
        /*001c*/ 	.word	index@(default_function_kernel)
        /*0020*/ 	.word	0x00000000
.L_5:


//--------------------- .nv.compat                --------------------------
	.section	.nv.compat,"",@"SHT_CUDA_COMPAT_INFO"
	.align	4
        /*0000*/ 	.byte	0x02, 0x09, 0x00, 0x00, 0x02, 0x02, 0x01, 0x00, 0x02, 0x05, 0x05, 0x00, 0x03, 0x07, 0x01, 0x01
        /*0010*/ 	.byte	0x02, 0x03, 0x00, 0x00, 0x02, 0x06, 0x01, 0x00, 0x04, 0x0b, 0x08, 0x00, 0x09, 0x00, 0x00, 0x00
        /*0020*/ 	.byte	0x00, 0x00, 0x00, 0x00


//--------------------- .nv.info.default_function_kernel --------------------------
	.section	.nv.info.default_function_kernel,"",@"SHT_CUDA_INFO"
	.sectionflags	@""
	.align	4


	//----- nvinfo : EIATTR_CUDA_API_VERSION
	.align		4
        /*0000*/ 	.byte	0x04, 0x37
        /*0002*/ 	.short	(.L_7 - .L_6)
.L_6:
        /*0004*/ 	.word	0x00000082


	//----- nvinfo : EIATTR_KPARAM_INFO
	.align		4
.L_7:
        /*0008*/ 	.byte	0x04, 0x17
        /*000a*/ 	.short	(.L_9 - .L_8)
.L_8:
        /*000c*/ 	.word	0x00000000
        /*0010*/ 	.short	0x0001
        /*0012*/ 	.short	0x0008
        /*0014*/ 	.byte	0x00, 0xf5, 0x21, 0x00


	//----- nvinfo : EIATTR_KPARAM_INFO
	.align		4
.L_9:
        /*0018*/ 	.byte	0x04, 0x17
        /*001a*/ 	.short	(.L_11 - .L_10)
.L_10:
        /*001c*/ 	.word	0x00000000
        /*0020*/ 	.short	0x0000
        /*0022*/ 	.short	0x0000
        /*0024*/ 	.byte	0x00, 0xf5, 0x21, 0x00


	//----- nvinfo : EIATTR_SPARSE_MMA_MASK
	.align		4
.L_11:
        /*0028*/ 	.byte	0x03, 0x50
        /*002a*/ 	.short	0x0000


	//----- nvinfo : EIATTR_MAXREG_COUNT
	.align		4
        /*002c*/ 	.byte	0x03, 0x1b
        /*002e*/ 	.short	0x00ff


	//----- nvinfo : EIATTR_MERCURY_ISA_VERSION
	.align		4
        /*0030*/ 	.byte	0x03, 0x5f
        /*0032*/ 	.short	0x0101


	//----- nvinfo : EIATTR_VRC_CTA_INIT_COUNT
	.align		4
        /*0034*/ 	.byte	0x02, 0x4a
	.zero		1
	.zero		1


	//----- nvinfo : EIATTR_EXIT_INSTR_OFFSETS
	.align		4
        /*0038*/ 	.byte	0x04, 0x1c
        /*003a*/ 	.short	(.L_13 - .L_12)


	//   ....[0]....
.L_12:
        /*003c*/ 	.word	0x000000a0


	//   ....[1]....
        /*0040*/ 	.word	0x00000150


	//----- nvinfo : EIATTR_MAX_THREADS
	.align		4
.L_13:
        /*0044*/ 	.byte	0x04, 0x05
        /*0046*/ 	.short	(.L_15 - .L_14)
.L_14:
        /*0048*/ 	.word	0x00000014
        /*004c*/ 	.word	0x00000001
        /*0050*/ 	.word	0x00000001


	//----- nvinfo : EIATTR_CBANK_PARAM_SIZE
	.align		4
.L_15:
        /*0054*/ 	.byte	0x03, 0x19
        /*0056*/ 	.short	0x0010


	//----- nvinfo : EIATTR_PARAM_CBANK
	.align		4
        /*0058*/ 	.byte	0x04, 0x0a
        /*005a*/ 	.short	(.L_17 - .L_16)
	.align		4
.L_16:
        /*005c*/ 	.word	index@(.nv.constant0.default_function_kernel)
        /*0060*/ 	.short	0x0380
        /*0062*/ 	.short	0x0010


	//----- nvinfo : EIATTR_SW_WAR
	.align		4
.L_17:
        /*0064*/ 	.byte	0x04, 0x36
        /*0066*/ 	.short	(.L_19 - .L_18)
.L_18:
        /*0068*/ 	.word	0x00000008
.L_19:


//--------------------- .nv.callgraph             --------------------------
	.section	.nv.callgraph,"",@"SHT_CUDA_CALLGRAPH"
	.align	4
	.sectionentsize	8
	.align		4
        /*0000*/ 	.word	0x00000000
	.align		4
        /*0004*/ 	.word	0xffffffff
	.align		4
        /*0008*/ 	.word	0x00000000
	.align		4
        /*000c*/ 	.word	0xfffffffe
	.align		4
        /*0010*/ 	.word	0x00000000
	.align		4
        /*0014*/ 	.word	0xfffffffd
	.align		4
        /*0018*/ 	.word	0x00000000
	.align		4
        /*001c*/ 	.word	0xfffffffc


//--------------------- .text.default_function_kernel --------------------------
	.section	.text.default_function_kernel,"ax",@progbits
	.align	128
        .global         default_function_kernel
        .type           default_function_kernel,@function
        .size           default_function_kernel,(.L_x_1 - default_function_kernel)
        .other          default_function_kernel,@"STO_CUDA_ENTRY STV_DEFAULT"
default_function_kernel:
.text.default_function_kernel:
[----:B------:R-:W-:Y:S01]  /*0000*/  LDC R1, c[0x0][0x37c] ;  /* 0x0000df00ff017b82 */ /* 0x000fe20000000800 */
[----:B------:R-:W0:Y:S01]  /*0010*/  S2R R4, SR_TID.X ;  /* 0x0000000000047919 */ /* 0x000e220000002100 */
[----:B------:R-:W1:Y:S01]  /*0020*/  S2R R7, SR_CTAID.X ;  /* 0x0000000000077919 */ /* 0x000e620000002500 */
[----:B0-----:R-:W-:-:S05]  /*0030*/  PRMT R0, R4, 0x9910, RZ ;  /* 0x0000991004007816 */ /* 0x001fca00000000ff */
[----:B------:R-:W-:-:S05]  /*0040*/  IMAD R0, R0, 0x34, RZ ;  /* 0x0000003400007824 */ /* 0x000fca00078e02ff */
[----:B------:R-:W-:-:S04]  /*0050*/  LOP3.LUT R0, R0, 0xffff, RZ, 0xc0, !PT ;  /* 0x0000ffff00007812 */ /* 0x000fc800078ec0ff */
[----:B------:R-:W-:-:S04]  /*0060*/  SHF.R.U32.HI R0, RZ, 0x8, R0 ;  /* 0x00000008ff007819 */ /* 0x000fc80000011600 */
[----:B------:R-:W-:-:S04]  /*0070*/  LOP3.LUT R0, R0, 0xffff, RZ, 0xc0, !PT ;  /* 0x0000ffff00007812 */ /* 0x000fc800078ec0ff */
[----:B-1----:R-:W-:-:S04]  /*0080*/  LEA R0, R7, R0, 0x2 ;  /* 0x0000000007007211 */ /* 0x002fc800078e10ff */
[----:B------:R-:W-:-:S13]  /*0090*/  ISETP.GT.U32.AND P0, PT, R0, 0x560, PT ;  /* 0x000005600000780c */ /* 0x000fda0003f04070 */
[----:B------:R-:W-:Y:S05]  /*00a0*/  @P0 EXIT ;  /* 0x000000000000094d */ /* 0x000fea0003800000 */
[----:B------:R-:W0:Y:S01]  /*00b0*/  LDC.64 R2, c[0x0][0x388] ;  /* 0x0000e200ff027b82 */ /* 0x000e220000000a00 */
[----:B------:R-:W1:Y:S01]  /*00c0*/  LDCU.64 UR4, c[0x0][0x358] ;  /* 0x00006b00ff0477ac */ /* 0x000e620008000a00 */
[----:B------:R-:W-:-:S06]  /*00d0*/  IMAD R7, R7, 0x14, R4 ;  /* 0x0000001407077824 */ /* 0x000fcc00078e0204 */
[----:B------:R-:W2:Y:S01]  /*00e0*/  LDC.64 R4, c[0x0][0x380] ;  /* 0x0000e000ff047b82 */ /* 0x000ea20000000a00 */
[----:B0-----:R-:W-:-:S05]  /*00f0*/  IMAD.WIDE.U32 R2, R7, 0x4, R2 ;  /* 0x0000000407027825 */ /* 0x001fca00078e0002 */
[----:B-1----:R-:W3:Y:S01]  /*0100*/  LDG.E.CONSTANT R9, desc[UR4][R2.64] ;  /* 0x0000000402097981 */ /* 0x002ee2000c1e9900 */
[----:B--2---:R-:W-:Y:S01]  /*0110*/  IMAD.WIDE.U32 R4, R7, 0x4, R4 ;  /* 0x0000000407047825 */ /* 0x004fe200078e0004 */
[----:B---3--:R-:W-:-:S13]  /*0120*/  FSETP.GT.AND P0, PT, R9, RZ, PT ;  /* 0x000000ff0900720b */ /* 0x008fda0003f04000 */
[----:B------:R-:W-:-:S05]  /*0130*/  @!P0 FMUL R9, R9, 0.5 ;  /* 0x3f00000009098820 */ /* 0x000fca0000400000 */
[----:B------:R-:W-:Y:S01]  /*0140*/  STG.E desc[UR4][R4.64], R9 ;  /* 0x0000000904007986 */ /* 0x000fe2000c101904 */
[----:B------:R-:W-:Y:S05]  /*0150*/  EXIT ;  /* 0x000000000000794d */ /* 0x000fea0003800000 */
.L_x_0:
[----:B------:R-:W-:-:S00]  /*0160*/  BRA `(.L_x_0) ;  /* 0xfffffffc00fc7947 */ /* 0x000fc0000383ffff */
[----:B------:R-:W-:-:S00]  /*0170*/  NOP ;  /* 0x0000000000007918 */ /* 0x000fc00000000000 */
        /* <DEDUP_REMOVED lines=8> */
.L_x_1:


//--------------------- .nv.shared.reserved.0     --------------------------
	.section	.nv.shared.reserved.0,"aw",@nobits
	.weak		__nv_reservedSMEM_offset_0_alias
	.size		__nv_reservedSMEM_offset_0_alias, 0, 64
	.other		__nv_reservedSMEM_offset_0_alias,@"STO_CUDA_RESERVED_SHARED STV_DEFAULT"
__nv_reservedSMEM_offset_0_alias:
	.zero		0
	.zero		64


//--------------------- .nv.constant0.default_function_kernel --------------------------
	.section	.nv.constant0.default_function_kernel,"a",@progbits
	.sectionflags	@""
	.align	4
.nv.constant0.default_function_kernel:
	.zero		912


//--------------------- SYMBOLS --------------------------

	.type		.nv.reservedSmem.offset0,@object
	.size		.nv.reservedSmem.offset0,0x4
